	.headerflags	@"EF_CUDA_TEXMODE_UNIFIED EF_CUDA_64BIT_ADDRESS EF_CUDA_ACCELERATORS EF_CUDA_SM90 EF_CUDA_VIRTUAL_SM(EF_CUDA_SM90)"
	.elftype	@"ET_EXEC"


//--------------------- .nv.info                  --------------------------
	.section	.nv.info,"",@"SHT_CUDA_INFO"
	.align	4


	//----- nvinfo : EIATTR_REGCOUNT
	.align		4
        /*0000*/ 	.byte	0x04, 0x2f
        /*0002*/ 	.short	(.L_3 - .L_2)
	.align		4
.L_2:
        /*0004*/ 	.word	index@(triton_poi_fused__native_batch_norm_legit_no_training_convolution_hardtanh_59)
        /*0008*/ 	.word	0x00000016


	//----- nvinfo : EIATTR_MIN_STACK_SIZE
	.align		4
.L_3:
        /*000c*/ 	.byte	0x04, 0x12
        /*000e*/ 	.short	(.L_5 - .L_4)
	.align		4
.L_4:
        /*0010*/ 	.word	index@(triton_poi_fused__native_batch_norm_legit_no_training_convolution_hardtanh_59)
        /*0014*/ 	.word	0x00000000


	//----- nvinfo : EIATTR_FRAME_SIZE
	.align		4
.L_5:
        /*0018*/ 	.byte	0x04, 0x11
        /*001a*/ 	.short	(.L_7 - .L_6)
	.align		4
.L_6:
        /*001c*/ 	.word	index@(triton_poi_fused__native_batch_norm_legit_no_training_convolution_hardtanh_59)
        /*0020*/ 	.word	0x00000000


	//----- nvinfo : EIATTR_MIN_STACK_SIZE
	.align		4
.L_7:
        /*0024*/ 	.byte	0x04, 0x12
        /*0026*/ 	.short	(.L_9 - .L_8)
	.align		4
.L_8:
        /*0028*/ 	.word	index@(triton_poi_fused__native_batch_norm_legit_no_training_convolution_hardtanh_59)
        /*002c*/ 	.word	0x00000000
.L_9:


//--------------------- .nv.info.triton_poi_fused__native_batch_norm_legit_no_training_convolution_hardtanh_59 --------------------------
	.section	.nv.info.triton_poi_fused__native_batch_norm_legit_no_training_convolution_hardtanh_59,"",@"SHT_CUDA_INFO"
	.sectionflags	@""
	.align	4


	//----- nvinfo : EIATTR_CUDA_API_VERSION
	.align		4
        /*0000*/ 	.byte	0x04, 0x37
        /*0002*/ 	.short	(.L_11 - .L_10)
.L_10:
        /*0004*/ 	.word	0x0000007c


	//----- nvinfo : EIATTR_KPARAM_INFO
	.align		4
.L_11:
        /*0008*/ 	.byte	0x04, 0x17
        /*000a*/ 	.short	(.L_13 - .L_12)
.L_12:
        /*000c*/ 	.word	0x00000000
        /*0010*/ 	.short	0x0007
        /*0012*/ 	.short	0x0038
        /*0014*/ 	.byte	0x00, 0xf0, 0x11, 0x00


	//----- nvinfo : EIATTR_KPARAM_INFO
	.align		4
.L_13:
        /*0018*/ 	.byte	0x04, 0x17
        /*001a*/ 	.short	(.L_15 - .L_14)
.L_14:
        /*001c*/ 	.word	0x00000000
        /*0020*/ 	.short	0x0006
        /*0022*/ 	.short	0x0030
        /*0024*/ 	.byte	0x00, 0xf4, 0x21, 0x00


	//----- nvinfo : EIATTR_KPARAM_INFO
	.align		4
.L_15:
        /*0028*/ 	.byte	0x04, 0x17
        /*002a*/ 	.short	(.L_17 - .L_16)
.L_16:
        /*002c*/ 	.word	0x00000000
        /*0030*/ 	.short	0x0005
        /*0032*/ 	.short	0x0028
        /*0034*/ 	.byte	0x00, 0xf4, 0x21, 0x00


	//----- nvinfo : EIATTR_KPARAM_INFO
	.align		4
.L_17:
        /*0038*/ 	.byte	0x04, 0x17
        /*003a*/ 	.short	(.L_19 - .L_18)
.L_18:
        /*003c*/ 	.word	0x00000000
        /*0040*/ 	.short	0x0004
        /*0042*/ 	.short	0x0020
        /*0044*/ 	.byte	0x00, 0xf4, 0x21, 0x00


	//----- nvinfo : EIATTR_KPARAM_INFO
	.align		4
.L_19:
        /*0048*/ 	.byte	0x04, 0x17
        /*004a*/ 	.short	(.L_21 - .L_20)
.L_20:
        /*004c*/ 	.word	0x00000000
        /*0050*/ 	.short	0x0003
        /*0052*/ 	.short	0x0018
        /*0054*/ 	.byte	0x00, 0xf4, 0x21, 0x00


	//----- nvinfo : EIATTR_KPARAM_INFO
	.align		4
.L_21:
        /*0058*/ 	.byte	0x04, 0x17
        /*005a*/ 	.short	(.L_23 - .L_22)
.L_22:
        /*005c*/ 	.word	0x00000000
        /*0060*/ 	.short	0x0002
        /*0062*/ 	.short	0x0010
        /*0064*/ 	.byte	0x00, 0xf4, 0x21, 0x00


	//----- nvinfo : EIATTR_KPARAM_INFO
	.align		4
.L_23:
        /*0068*/ 	.byte	0x04, 0x17
        /*006a*/ 	.short	(.L_25 - .L_24)
.L_24:
        /*006c*/ 	.word	0x00000000
        /*0070*/ 	.short	0x0001
        /*0072*/ 	.short	0x0008
        /*0074*/ 	.byte	0x00, 0xf4, 0x21, 0x00


	//----- nvinfo : EIATTR_KPARAM_INFO
	.align		4
.L_25:
        /*0078*/ 	.byte	0x04, 0x17
        /*007a*/ 	.short	(.L_27 - .L_26)
.L_26:
        /*007c*/ 	.word	0x00000000
        /*0080*/ 	.short	0x0000
        /*0082*/ 	.short	0x0000
        /*0084*/ 	.byte	0x00, 0xf4, 0x21, 0x00


	//----- nvinfo : EIATTR_SPARSE_MMA_MASK
	.align		4
.L_27:
        /*0088*/ 	.byte	0x03, 0x50
        /*008a*/ 	.short	0x0000


	//----- nvinfo : EIATTR_MAXREG_COUNT
	.align		4
        /*008c*/ 	.byte	0x03, 0x1b
        /*008e*/ 	.short	0x00ff


	//----- nvinfo : EIATTR_EXIT_INSTR_OFFSETS
	.align		4
        /*0090*/ 	.byte	0x04, 0x1c
        /*0092*/ 	.short	(.L_29 - .L_28)


	//   ....[0]....
.L_28:
        /*0094*/ 	.word	0x00000370


	//   ....[1]....
        /*0098*/ 	.word	0x00000390


	//----- nvinfo : EIATTR_REQNTID
	.align		4
.L_29:
        /*009c*/ 	.byte	0x04, 0x10
        /*009e*/ 	.short	(.L_31 - .L_30)
.L_30:
        /*00a0*/ 	.word	0x00000080
        /*00a4*/ 	.word	0x00000001
        /*00a8*/ 	.word	0x00000001


	//----- nvinfo : EIATTR_CBANK_PARAM_SIZE
	.align		4
.L_31:
        /*00ac*/ 	.byte	0x03, 0x19
        /*00ae*/ 	.short	0x003c


	//----- nvinfo : EIATTR_PARAM_CBANK
	.align		4
        /*00b0*/ 	.byte	0x04, 0x0a
        /*00b2*/ 	.short	(.L_33 - .L_32)
	.align		4
.L_32:
        /*00b4*/ 	.word	index@(.nv.constant0.triton_poi_fused__native_batch_norm_legit_no_training_convolution_hardtanh_59)
        /*00b8*/ 	.short	0x0210
        /*00ba*/ 	.short	0x003c


	//----- nvinfo : EIATTR_SW_WAR
	.align		4
.L_33:
        /*00bc*/ 	.byte	0x04, 0x36
        /*00be*/ 	.short	(.L_35 - .L_34)
.L_34:
        /*00c0*/ 	.word	0x00000008
.L_35:


//--------------------- .nv.callgraph             --------------------------
	.section	.nv.callgraph,"",@"SHT_CUDA_CALLGRAPH"
	.align	4
	.sectionentsize	8
	.align		4
        /*0000*/ 	.word	0x00000000
	.align		4
        /*0004*/ 	.word	0xffffffff
	.align		4
        /*0008*/ 	.word	0x00000000
	.align		4
        /*000c*/ 	.word	0xfffffffe
	.align		4
        /*0010*/ 	.word	0x00000000
	.align		4
        /*0014*/ 	.word	0xfffffffd
	.align		4
        /*0018*/ 	.word	0x00000000
	.align		4
        /*001c*/ 	.word	0xfffffffc


//--------------------- .nv.constant4             --------------------------
	.section	.nv.constant4,"a",@progbits
	.align	8
	.align		8
.nv.constant4:
        /*0000*/ 	.dword	_$_str
	.align		8
        /*0008*/ 	.dword	_$_str_$_2


//--------------------- .text.triton_poi_fused__native_batch_norm_legit_no_training_convolution_hardtanh_59 --------------------------
	.section	.text.triton_poi_fused__native_batch_norm_legit_no_training_convolution_hardtanh_59,"ax",@progbits
	.align	128
        .global         triton_poi_fused__native_batch_norm_legit_no_training_convolution_hardtanh_59
        .type           triton_poi_fused__native_batch_norm_legit_no_training_convolution_hardtanh_59,@function
        .size           triton_poi_fused__native_batch_norm_legit_no_training_convolution_hardtanh_59,(.L_x_1 - triton_poi_fused__native_batch_norm_legit_no_training_convolution_hardtanh_59)
        .other          triton_poi_fused__native_batch_norm_legit_no_training_convolution_hardtanh_59,@"STO_CUDA_ENTRY STV_DEFAULT"
triton_poi_fused__native_batch_norm_legit_no_training_convolution_hardtanh_59:
.text.triton_poi_fused__native_batch_norm_legit_no_training_convolution_hardtanh_59:
[----:B------:R-:W0:Y:S01]  /*0000*/  LDC R1, c[0x0][0x28] ;  /* 0x00000a00ff017b82 */ /* 0x000e220000000800 */
[----:B------:R-:W1:Y:S07]  /*0010*/  S2R R0, SR_TID.X ;  /* 0x0000000000007919 */ /* 0x000e6e0000002100 */
[----:B------:R-:W2:Y:S01]  /*0020*/  LDC.64 R12, c[0x0][0x228] ;  /* 0x00008a00ff0c7b82 */ /* 0x000ea20000000a00 */
[----:B------:R-:W-:Y:S01]  /*0030*/  ULDC.64 UR4, c[0x0][0x208] ;  /* 0x0000820000047ab9 */ /* 0x000fe20000000a00 */
[----:B------:R-:W3:Y:S06]  /*0040*/  S2R R3, SR_CTAID.X ;  /* 0x0000000000037919 */ /* 0x000eec0000002500 */
[----:B------:R-:W4:Y:S08]  /*0050*/  LDC.64 R10, c[0x0][0x218] ;  /* 0x00008600ff0a7b82 */ /* 0x000f300000000a00 */
[----:B------:R-:W5:Y:S08]  /*0060*/  LDC.64 R6, c[0x0][0x210] ;  /* 0x00008400ff067b82 */ /* 0x000f700000000a00 */
[----:B------:R-:W5:Y:S01]  /*0070*/  LDC.64 R14, c[0x0][0x220] ;  /* 0x00008800ff0e7b82 */ /* 0x000f620000000a00 */
[----:B-1----:R-:W-:-:S07]  /*0080*/  LOP3.LUT R0, R0, 0x7f, RZ, 0xc0, !PT ;  /* 0x0000007f00007812 */ /* 0x002fce00078ec0ff */
[----:B------:R-:W1:Y:S01]  /*0090*/  LDC.64 R16, c[0x0][0x230] ;  /* 0x00008c00ff107b82 */ /* 0x000e620000000a00 */
[----:B---3--:R-:W-:-:S04]  /*00a0*/  LEA R0, R3, R0, 0x7 ;  /* 0x0000000003007211 */ /* 0x008fc800078e38ff */
[C---:B------:R-:W-:Y:S01]  /*00b0*/  ISETP.GE.AND P0, PT, R0.reuse, 0x6780, PT ;  /* 0x000067800000780c */ /* 0x040fe20003f06270 */
[----:B------:R-:W-:Y:S02]  /*00c0*/  IMAD.HI R2, R0, 0x27932b49, RZ ;  /* 0x27932b4900027827 */ /* 0x000fe400078e02ff */
[----:B------:R-:W3:Y:S03]  /*00d0*/  LDC.64 R4, c[0x0][0x238] ;  /* 0x00008e00ff047b82 */ /* 0x000ee60000000a00 */
[----:B------:R-:W-:-:S04]  /*00e0*/  SHF.R.U32.HI R3, RZ, 0x1f, R2 ;  /* 0x0000001fff037819 */ /* 0x000fc80000011602 */
[----:B------:R-:W-:-:S05]  /*00f0*/  LEA.HI.SX32 R3, R2, R3, 0x18 ;  /* 0x0000000302037211 */ /* 0x000fca00078fc2ff */
[----:B------:R-:W-:Y:S01]  /*0100*/  IMAD R19, R3, -0x678, R0 ;  /* 0xfffff98803137824 */ /* 0x000fe200078e0200 */
[----:B------:R-:W-:-:S03]  /*0110*/  CS2R R2, SRZ ;  /* 0x0000000000027805 */ /* 0x000fc6000001ff00 */
[----:B--2---:R-:W-:-:S05]  /*0120*/  IMAD.WIDE R12, R19, 0x4, R12 ;  /* 0x00000004130c7825 */ /* 0x004fca00078e020c */
[----:B------:R2:W3:Y:S01]  /*0130*/  @!P0 LDG.E.EL R2, desc[UR4][R12.64] ;  /* 0x000000040c028981 */ /* 0x0004e2000c2e1900 */
[----:B------:R-:W-:Y:S01]  /*0140*/  CS2R R8, SRZ ;  /* 0x0000000000087805 */ /* 0x000fe2000001ff00 */
[----:B----4-:R-:W-:-:S04]  /*0150*/  IMAD.WIDE R10, R19, 0x4, R10 ;  /* 0x00000004130a7825 */ /* 0x010fc800078e020a */
[----:B-----5:R-:W-:Y:S01]  /*0160*/  IMAD.WIDE R6, R0, 0x4, R6 ;  /* 0x0000000400067825 */ /* 0x020fe200078e0206 */
[----:B------:R4:W5:Y:S03]  /*0170*/  @!P0 LDG.E.EL R3, desc[UR4][R10.64] ;  /* 0x000000040a038981 */ /* 0x000966000c2e1900 */
[C---:B0-2---:R-:W-:Y:S01]  /*0180*/  IMAD.WIDE R12, R19.reuse, 0x4, R14 ;  /* 0x00000004130c7825 */ /* 0x045fe200078e020e */
[----:B------:R-:W5:Y:S03]  /*0190*/  @!P0 LDG.E R8, desc[UR4][R6.64] ;  /* 0x0000000406088981 */ /* 0x000f66000c1e1900 */
[----:B-1----:R-:W-:Y:S01]  /*01a0*/  IMAD.WIDE R14, R19, 0x4, R16 ;  /* 0x00000004130e7825 */ /* 0x002fe200078e0210 */
[----:B------:R-:W2:Y:S01]  /*01b0*/  @!P0 LDG.E.EL R9, desc[UR4][R12.64] ;  /* 0x000000040c098981 */ /* 0x000ea2000c2e1900 */
[----:B------:R-:W-:-:S02]  /*01c0*/  CS2R R16, SRZ ;  /* 0x0000000000107805 */ /* 0x000fc4000001ff00 */
[----:B---3--:R-:W-:-:S04]  /*01d0*/  IMAD.WIDE R4, R19, 0x4, R4 ;  /* 0x0000000413047825 */ /* 0x008fc800078e0204 */
[----:B------:R-:W3:Y:S04]  /*01e0*/  @!P0 LDG.E.EL R16, desc[UR4][R14.64] ;  /* 0x000000040e108981 */ /* 0x000ee8000c2e1900 */
[----:B------:R0:W3:Y:S01]  /*01f0*/  @!P0 LDG.E.EL R17, desc[UR4][R4.64] ;  /* 0x0000000404118981 */ /* 0x0000e2000c2e1900 */
[----:B----4-:R-:W-:Y:S01]  /*0200*/  HFMA2.MMA R11, -RZ, RZ, 1.625, 0 ;  /* 0x3e800000ff0b7435 */ /* 0x010fe200000001ff */
[----:B------:R-:W-:-:S04]  /*0210*/  FADD R2, R2, 9.9999997473787516356e-06 ;  /* 0x3727c5ac02027421 */ /* 0x000fc80000000000 */
[----:B------:R-:W1:Y:S02]  /*0220*/  MUFU.SQRT R18, R2 ;  /* 0x0000000200127308 */ /* 0x000e640000002000 */
[C---:B-1----:R-:W-:Y:S02]  /*0230*/  FSETP.GT.AND P1, PT, R18.reuse, 8.50705917302346158658e+37, PT ;  /* 0x7e8000001200780b */ /* 0x042fe40003f24000 */
[----:B------:R-:W-:-:S11]  /*0240*/  FSETP.GEU.AND P2, PT, R18, 1.175494350822287508e-38, PT ;  /* 0x008000001200780b */ /* 0x000fd60003f4e000 */
[----:B------:R-:W-:-:S04]  /*0250*/  @P1 FMUL R18, R18, 0.25 ;  /* 0x3e80000012121820 */ /* 0x000fc80000400000 */
[----:B------:R-:W-:-:S06]  /*0260*/  @!P2 FMUL R18, R18, 16777216 ;  /* 0x4b8000001212a820 */ /* 0x000fcc0000400000 */
[----:B------:R-:W0:Y:S01]  /*0270*/  MUFU.RCP R18, R18 ;  /* 0x0000001200127308 */ /* 0x000e220000001000 */
[----:B------:R-:W-:Y:S01]  /*0280*/  FSEL R11, R11, 1, P1 ;  /* 0x3f8000000b0b7808 */ /* 0x000fe20000800000 */
[----:B-----5:R-:W-:Y:S02]  /*0290*/  FADD R8, R3, R8 ;  /* 0x0000000803087221 */ /* 0x020fe40000000000 */
[----:B------:R-:W1:Y:S02]  /*02a0*/  LDC.64 R2, c[0x0][0x240] ;  /* 0x00009000ff027b82 */ /* 0x000e640000000a00 */
[----:B------:R-:W-:Y:S01]  /*02b0*/  @!P2 FMUL R11, R11, 16777216 ;  /* 0x4b8000000b0ba820 */ /* 0x000fe20000400000 */
[----:B--2---:R-:W-:-:S03]  /*02c0*/  FADD R9, R8, -R9 ;  /* 0x8000000908097221 */ /* 0x004fc60000000000 */
[----:B0-----:R-:W-:-:S04]  /*02d0*/  FMUL R4, R18, R11 ;  /* 0x0000000b12047220 */ /* 0x001fc80000400000 */
[----:B------:R-:W-:-:S04]  /*02e0*/  FMUL R4, R9, R4 ;  /* 0x0000000409047220 */ /* 0x000fc80000400000 */
[----:B---3--:R-:W-:-:S05]  /*02f0*/  FFMA R4, R4, R16, R17 ;  /* 0x0000001004047223 */ /* 0x008fca0000000011 */
[----:B------:R-:W-:-:S04]  /*0300*/  FSETP.GTU.AND P1, PT, R4, RZ, PT ;  /* 0x000000ff0400720b */ /* 0x000fc80003f2c000 */
[----:B------:R-:W-:-:S04]  /*0310*/  FSEL R5, R4, RZ, P1 ;  /* 0x000000ff04057208 */ /* 0x000fc80000800000 */
[C---:B------:R-:W-:Y:S01]  /*0320*/  FSETP.GEU.AND P1, PT, R5.reuse, 6, PT ;  /* 0x40c000000500780b */ /* 0x040fe20003f2e000 */
[----:B------:R0:W-:Y:S01]  /*0330*/  @!P0 STG.E desc[UR4][R6.64], R8 ;  /* 0x0000000806008986 */ /* 0x0001e2000c101904 */
[----:B------:R-:W-:Y:S01]  /*0340*/  FSETP.NAN.AND P2, PT, R5, R5, PT ;  /* 0x000000050500720b */ /* 0x000fe20003f48000 */
[----:B-1----:R-:W-:-:S10]  /*0350*/  IMAD.WIDE R2, R0, 0x4, R2 ;  /* 0x0000000400027825 */ /* 0x002fd400078e0202 */
[----:B------:R-:W-:Y:S01]  /*0360*/  @P1 SEL R5, R5, 0x40c00000, P2 ;  /* 0x40c0000005051807 */ /* 0x000fe20001000000 */
[----:B0-----:R-:W-:Y:S06]  /*0370*/  @P0 EXIT ;  /* 0x000000000000094d */ /* 0x001fec0003800000 */
[----:B------:R-:W-:Y:S01]  /*0380*/  STG.E desc[UR4][R2.64], R5 ;  /* 0x0000000502007986 */ /* 0x000fe2000c101904 */
[----:B------:R-:W-:Y:S05]  /*0390*/  EXIT ;  /* 0x000000000000794d */ /* 0x000fea0003800000 */
.L_x_0:
[----:B------:R-:W-:-:S00]  /*03a0*/  BRA `(.L_x_0) ;  /* 0xfffffffc00fc7947 */ /* 0x000fc0000383ffff */
[----:B------:R-:W-:-:S00]  /*03b0*/  NOP ;  /* 0x0000000000007918 */ /* 0x000fc00000000000 */
        /* <DEDUP_REMOVED lines=12> */
.L_x_1:


//--------------------- .nv.global.init           --------------------------
	.section	.nv.global.init,"aw",@progbits
.nv.global.init:
	.type		_$_str,@object
	.size		_$_str,(_$_str_$_2 - _$_str)
_$_str:
        /*0000*/ 	.byte	0x5f, 0x5f, 0x43, 0x55, 0x44, 0x41, 0x5f, 0x46, 0x54, 0x5a, 0x00
	.type		_$_str_$_2,@object
	.size		_$_str_$_2,(.L_1 - _$_str_$_2)
_$_str_$_2:
        /*000b*/ 	.byte	0x5f, 0x5f, 0x43, 0x55, 0x44, 0x41, 0x5f, 0x50, 0x52, 0x45, 0x43, 0x5f, 0x53, 0x51, 0x52, 0x54
        /*001b*/ 	.byte	0x00
.L_1:


//--------------------- .nv.constant0.triton_poi_fused__native_batch_norm_legit_no_training_convolution_hardtanh_59 --------------------------
	.section	.nv.constant0.triton_poi_fused__native_batch_norm_legit_no_training_convolution_hardtanh_59,"a",@progbits
	.sectionflags	@""
	.align	4
.nv.constant0.triton_poi_fused__native_batch_norm_legit_no_training_convolution_hardtanh_59:
	.zero		588
